//
// Generated by NVIDIA NVVM Compiler
//
// Compiler Build ID: CL-36424714
// Cuda compilation tools, release 13.0, V13.0.88
// Based on NVVM 20.0.0
//

.version 9.0
.target sm_100
.address_size 64

	// .globl	_Z13printElementsPdi
.extern .func  (.param .b32 func_retval0) vprintf
(
	.param .b64 vprintf_param_0,
	.param .b64 vprintf_param_1
)
;
.global .align 1 .b8 $str[27] = {69, 108, 101, 109, 101, 110, 116, 32, 97, 116, 32, 105, 110, 100, 101, 120, 32, 37, 100, 58, 32, 37, 46, 55, 102, 10};

.visible .entry _Z13printElementsPdi(
	.param .u64 .ptr .align 1 _Z13printElementsPdi_param_0,
	.param .u32 _Z13printElementsPdi_param_1
)
{
	.local .align 16 .b8 	__local_depot0[16];
	.reg .b64 	%SP;
	.reg .b64 	%SPL;
	.reg .pred 	%p<5>;
	.reg .b32 	%r<9>;
	.reg .b64 	%rd<9>;
	.reg .b64 	%fd<2>;

	mov.u64 	%SPL, __local_depot0;
	cvta.local.u64 	%SP, %SPL;
	ld.param.u64 	%rd1, [_Z13printElementsPdi_param_0];
	ld.param.u32 	%r2, [_Z13printElementsPdi_param_1];
	mov.u32 	%r3, %tid.x;
	mov.u32 	%r4, %ctaid.x;
	mov.u32 	%r5, %ntid.x;
	mad.lo.s32 	%r1, %r4, %r5, %r3;
	setp.ge.s32 	%p1, %r1, %r2;
	@%p1 bra 	$L__BB0_3;
	setp.gt.s32 	%p2, %r1, 4;
	add.s32 	%r6, %r2, -5;
	setp.lt.s32 	%p3, %r1, %r6;
	and.pred  	%p4, %p2, %p3;
	@%p4 bra 	$L__BB0_3;
	add.u64 	%rd2, %SP, 0;
	add.u64 	%rd3, %SPL, 0;
	cvta.to.global.u64 	%rd4, %rd1;
	mul.wide.s32 	%rd5, %r1, 8;
	add.s64 	%rd6, %rd4, %rd5;
	ld.global.f64 	%fd1, [%rd6];
	st.local.u32 	[%rd3], %r1;
	st.local.f64 	[%rd3+8], %fd1;
	mov.u64 	%rd7, $str;
	cvta.global.u64 	%rd8, %rd7;
	{ // callseq 0, 0
	.param .b64 param0;
	st.param.b64 	[param0], %rd8;
	.param .b64 param1;
	st.param.b64 	[param1], %rd2;
	.param .b32 retval0;
	call.uni (retval0), 
	vprintf, 
	(
	param0, 
	param1
	);
	ld.param.b32 	%r7, [retval0];
	} // callseq 0
$L__BB0_3:
	ret;

}


// ===== COMPILED SASS (sm_100) =====

	.target	sm_100

	.elftype	@"ET_EXEC"


//--------------------- .note.nv.tkinfo           --------------------------
	.section	.note.nv.tkinfo,"",@"SHT_NOTE"
	.sectionflags	@"SHF_NOTE_NV_TKINFO"
	.tkinfo
        /*0018*/ 	.word	0x00000002
        /*0030*/ 	.string	""
        /*0030*/ 	.string	"ptxas"
        /*0030*/ 	.string	"Cuda compilation tools, release 13.0, V13.0.88"
        /*0030*/ 	.string	"Build cuda_13.0.r13.0/compiler.36424714_0"
        /*0030*/ 	.string	"-arch sm_100 -m 64 "



//--------------------- .note.nv.cuinfo           --------------------------
	.section	.note.nv.cuinfo,"",@"SHT_NOTE"
	.sectionflags	@"SHF_NOTE_NV_CUINFO"
        /*0018*/ 	.short	0x0002
        /*001a*/ 	.short	0x0064
        /*001c*/ 	.short	0x0082
	.zero		2


//--------------------- .nv.info                  --------------------------
	.section	.nv.info,"",@"SHT_CUDA_INFO"
	.align	4


	//----- nvinfo : EIATTR_REGCOUNT
	.align		4
        /*0000*/ 	.byte	0x04, 0x2f
        /*0002*/ 	.short	(.L_2 - .L_1)
	.align		4
.L_1:
        /*0004*/ 	.word	index@(_Z13printElementsPdi)
        /*0008*/ 	.word	0x00000018


	//----- nvinfo : EIATTR_FRAME_SIZE
	.align		4
.L_2:
        /*000c*/ 	.byte	0x04, 0x11
        /*000e*/ 	.short	(.L_4 - .L_3)
	.align		4
.L_3:
        /*0010*/ 	.word	index@(_Z13printElementsPdi)
        /*0014*/ 	.word	0x00000010


	//----- nvinfo : EIATTR_MIN_STACK_SIZE
	.align		4
.L_4:
        /*0018*/ 	.byte	0x04, 0x12
        /*001a*/ 	.short	(.L_6 - .L_5)
	.align		4
.L_5:
        /*001c*/ 	.word	index@(_Z13printElementsPdi)
        /*0020*/ 	.word	0x00000010
.L_6:


//--------------------- .nv.compat                --------------------------
	.section	.nv.compat,"",@"SHT_CUDA_COMPAT_INFO"
	.align	4
        /*0000*/ 	.byte	0x02, 0x09, 0x00, 0x00, 0x02, 0x02, 0x01, 0x00, 0x02, 0x05, 0x05, 0x00, 0x03, 0x07, 0x01, 0x01
        /*0010*/ 	.byte	0x02, 0x03, 0x00, 0x00, 0x02, 0x06, 0x01, 0x00, 0x04, 0x0b, 0x08, 0x00, 0x09, 0x00, 0x00, 0x00
        /*0020*/ 	.byte	0x00, 0x00, 0x00, 0x00


//--------------------- .nv.info._Z13printElementsPdi --------------------------
	.section	.nv.info._Z13printElementsPdi,"",@"SHT_CUDA_INFO"
	.sectionflags	@""
	.align	4


	//----- nvinfo : EIATTR_CUDA_API_VERSION
	.align		4
        /*0000*/ 	.byte	0x04, 0x37
        /*0002*/ 	.short	(.L_8 - .L_7)
.L_7:
        /*0004*/ 	.word	0x00000082


	//----- nvinfo : EIATTR_KPARAM_INFO
	.align		4
.L_8:
        /*0008*/ 	.byte	0x04, 0x17
        /*000a*/ 	.short	(.L_10 - .L_9)
.L_9:
        /*000c*/ 	.word	0x00000000
        /*0010*/ 	.short	0x0001
        /*0012*/ 	.short	0x0008
        /*0014*/ 	.byte	0x00, 0xf0, 0x11, 0x00


	//----- nvinfo : EIATTR_KPARAM_INFO
	.align		4
.L_10:
        /*0018*/ 	.byte	0x04, 0x17
        /*001a*/ 	.short	(.L_12 - .L_11)
.L_11:
        /*001c*/ 	.word	0x00000000
        /*0020*/ 	.short	0x0000
        /*0022*/ 	.short	0x0000
        /*0024*/ 	.byte	0x00, 0xf5, 0x21, 0x00


	//----- nvinfo : EIATTR_SPARSE_MMA_MASK
	.align		4
.L_12:
        /*0028*/ 	.byte	0x03, 0x50
        /*002a*/ 	.short	0x0000


	//----- nvinfo : EIATTR_MAXREG_COUNT
	.align		4
        /*002c*/ 	.byte	0x03, 0x1b
        /*002e*/ 	.short	0x00ff


	//----- nvinfo : EIATTR_EXTERNS
	.align		4
        /*0030*/ 	.byte	0x04, 0x0f
        /*0032*/ 	.short	(.L_14 - .L_13)


	//   ....[0]....
	.align		4
.L_13:
        /*0034*/ 	.word	index@(vprintf)


	//----- nvinfo : EIATTR_MERCURY_ISA_VERSION
	.align		4
.L_14:
        /*0038*/ 	.byte	0x03, 0x5f
        /*003a*/ 	.short	0x0101


	//----- nvinfo : EIATTR_VRC_CTA_INIT_COUNT
	.align		4
        /*003c*/ 	.byte	0x02, 0x4a
	.zero		1
	.zero		1


	//----- nvinfo : EIATTR_SYSCALL_OFFSETS
	.align		4
        /*0040*/ 	.byte	0x04, 0x46
        /*0042*/ 	.short	(.L_16 - .L_15)


	//   ....[0]....
.L_15:
        /*0044*/ 	.word	0x000001d0


	//----- nvinfo : EIATTR_EXIT_INSTR_OFFSETS
	.align		4
.L_16:
        /*0048*/ 	.byte	0x04, 0x1c
        /*004a*/ 	.short	(.L_18 - .L_17)


	//   ....[0]....
.L_17:
        /*004c*/ 	.word	0x000000c0


	//   ....[1]....
        /*0050*/ 	.word	0x00000110


	//   ....[2]....
        /*0054*/ 	.word	0x000001e0


	//----- nvinfo : EIATTR_CRS_STACK_SIZE
	.align		4
.L_18:
        /*0058*/ 	.byte	0x04, 0x1e
        /*005a*/ 	.short	(.L_20 - .L_19)
.L_19:
        /*005c*/ 	.word	0x00000000


	//----- nvinfo : EIATTR_CBANK_PARAM_SIZE
	.align		4
.L_20:
        /*0060*/ 	.byte	0x03, 0x19
        /*0062*/ 	.short	0x000c


	//----- nvinfo : EIATTR_PARAM_CBANK
	.align		4
        /*0064*/ 	.byte	0x04, 0x0a
        /*0066*/ 	.short	(.L_22 - .L_21)
	.align		4
.L_21:
        /*0068*/ 	.word	index@(.nv.constant0._Z13printElementsPdi)
        /*006c*/ 	.short	0x0380
        /*006e*/ 	.short	0x000c


	//----- nvinfo : EIATTR_SW_WAR
	.align		4
.L_22:
        /*0070*/ 	.byte	0x04, 0x36
        /*0072*/ 	.short	(.L_24 - .L_23)
.L_23:
        /*0074*/ 	.word	0x00000008
.L_24:


//--------------------- .nv.callgraph             --------------------------
	.section	.nv.callgraph,"",@"SHT_CUDA_CALLGRAPH"
	.align	4
	.sectionentsize	8
	.align		4
        /*0000*/ 	.word	0x00000000
	.align		4
        /*0004*/ 	.word	0xffffffff
	.align		4
        /*0008*/ 	.word	index@(_Z13printElementsPdi)
	.align		4
        /*000c*/ 	.word	index@(vprintf)
	.align		4
        /*0010*/ 	.word	0x00000000
	.align		4
        /*0014*/ 	.word	0xfffffffe
	.align		4
        /*0018*/ 	.word	0x00000000
	.align		4
        /*001c*/ 	.word	0xfffffffd
	.align		4
        /*0020*/ 	.word	0x00000000
	.align		4
        /*0024*/ 	.word	0xfffffffc


//--------------------- .nv.constant4             --------------------------
	.section	.nv.constant4,"a",@progbits
	.align	8
	.align		8
.nv.constant4:
        /*0000*/ 	.dword	vprintf
	.align		8
        /*0008*/ 	.dword	$str


//--------------------- .text._Z13printElementsPdi --------------------------
	.section	.text._Z13printElementsPdi,"ax",@progbits
	.align	128
        .global         _Z13printElementsPdi
        .type           _Z13printElementsPdi,@function
        .size           _Z13printElementsPdi,(.L_x_2 - _Z13printElementsPdi)
        .other          _Z13printElementsPdi,@"STO_CUDA_ENTRY STV_DEFAULT"
_Z13printElementsPdi:
.text._Z13printElementsPdi:
[----:B------:R-:W0:Y:S01]  /*0000*/  LDC R1, c[0x0][0x37c] ;  /* 0x0000df00ff017b82 */ /* 0x000e220000000800 */
[----:B------:R-:W1:Y:S01]  /*0010*/  S2R R0, SR_TID.X ;  /* 0x0000000000007919 */ /* 0x000e620000002100 */
[----:B------:R-:W2:Y:S06]  /*0020*/  LDCU UR5, c[0x0][0x2fc] ;  /* 0x00005f80ff0577ac */ /* 0x000eac0008000800 */
[----:B------:R-:W1:Y:S01]  /*0030*/  S2UR UR6, SR_CTAID.X ;  /* 0x00000000000679c3 */ /* 0x000e620000002500 */
[----:B0-----:R-:W-:Y:S01]  /*0040*/  VIADD R1, R1, 0xfffffff0 ;  /* 0xfffffff001017836 */ /* 0x001fe20000000000 */
[----:B------:R-:W0:Y:S01]  /*0050*/  LDCU UR7, c[0x0][0x388] ;  /* 0x00007100ff0777ac */ /* 0x000e220008000800 */
[----:B------:R-:W3:Y:S05]  /*0060*/  LDCU UR4, c[0x0][0x2f8] ;  /* 0x00005f00ff0477ac */ /* 0x000eea0008000800 */
[----:B------:R-:W1:Y:S01]  /*0070*/  LDC R3, c[0x0][0x360] ;  /* 0x0000d800ff037b82 */ /* 0x000e620000000800 */
[----:B---3--:R-:W-:-:S05]  /*0080*/  IADD3 R6, P1, PT, R1, UR4, RZ ;  /* 0x0000000401067c10 */ /* 0x008fca000ff3e0ff */
[----:B--2---:R-:W-:Y:S02]  /*0090*/  IMAD.X R7, RZ, RZ, UR5, P1 ;  /* 0x00000005ff077e24 */ /* 0x004fe400088e06ff */
[----:B-1----:R-:W-:-:S05]  /*00a0*/  IMAD R0, R3, UR6, R0 ;  /* 0x0000000603007c24 */ /* 0x002fca000f8e0200 */
[----:B0-----:R-:W-:-:S13]  /*00b0*/  ISETP.GE.AND P0, PT, R0, UR7, PT ;  /* 0x0000000700007c0c */ /* 0x001fda000bf06270 */
[----:B------:R-:W-:Y:S05]  /*00c0*/  @P0 EXIT ;  /* 0x000000000000094d */ /* 0x000fea0003800000 */
[----:B------:R-:W-:Y:S01]  /*00d0*/  UIADD3 UR4, UPT, UPT, UR7, -0x5, URZ ;  /* 0xfffffffb07047890 */ /* 0x000fe2000fffe0ff */
[----:B------:R-:W-:-:S05]  /*00e0*/  ISETP.GT.AND P1, PT, R0, 0x4, PT ;  /* 0x000000040000780c */ /* 0x000fca0003f24270 */
[----:B------:R-:W-:-:S05]  /*00f0*/  ISETP.GE.AND P0, PT, R0, UR4, PT ;  /* 0x0000000400007c0c */ /* 0x000fca000bf06270 */
[----:B------:R-:W0:Y:S08]  /*0100*/  LDCU.64 UR4, c[0x0][0x358] ;  /* 0x00006b00ff0477ac */ /* 0x000e300008000a00 */
[----:B0-----:R-:W-:Y:S05]  /*0110*/  @!P0 EXIT P1 ;  /* 0x000000000000894d */ /* 0x001fea0000800000 */
[----:B------:R-:W0:Y:S02]  /*0120*/  LDC.64 R2, c[0x0][0x380] ;  /* 0x0000e000ff027b82 */ /* 0x000e240000000a00 */
[----:B0-----:R-:W-:-:S06]  /*0130*/  IMAD.WIDE R2, R0, 0x8, R2 ;  /* 0x0000000800027825 */ /* 0x001fcc00078e0202 */
[----:B------:R-:W2:Y:S01]  /*0140*/  LDG.E.64 R2, desc[UR4][R2.64] ;  /* 0x0000000402027981 */ /* 0x000ea2000c1e1b00 */
[----:B------:R-:W-:Y:S01]  /*0150*/  MOV R8, 0x0 ;  /* 0x0000000000087802 */ /* 0x000fe20000000f00 */
[----:B------:R-:W0:Y:S02]  /*0160*/  LDCU.64 UR4, c[0x4][0x8] ;  /* 0x01000100ff0477ac */ /* 0x000e240008000a00 */
[----:B------:R1:W-:Y:S03]  /*0170*/  STL [R1], R0 ;  /* 0x0000000001007387 */ /* 0x0003e60000100800 */
[----:B------:R-:W3:Y:S01]  /*0180*/  LDC.64 R8, c[0x4][R8] ;  /* 0x0100000008087b82 */ /* 0x000ee20000000a00 */
[----:B0-----:R-:W-:Y:S02]  /*0190*/  IMAD.U32 R4, RZ, RZ, UR4 ;  /* 0x00000004ff047e24 */ /* 0x001fe4000f8e00ff */
[----:B------:R-:W-:Y:S01]  /*01a0*/  IMAD.U32 R5, RZ, RZ, UR5 ;  /* 0x00000005ff057e24 */ /* 0x000fe2000f8e00ff */
[----:B--23--:R1:W-:Y:S06]  /*01b0*/  STL.64 [R1+0x8], R2 ;  /* 0x0000080201007387 */ /* 0x00c3ec0000100a00 */
[----:B------:R-:W-:-:S07]  /*01c0*/  LEPC R20, `(.L_x_0) ;  /* 0x000000001014794e */ /* 0x000fce0000000000 */
[----:B-1----:R-:W-:Y:S05]  /*01d0*/  CALL.ABS.NOINC R8 ;  /* 0x0000000008007343 */ /* 0x002fea0003c00000 */
.L_x_0:
[----:B------:R-:W-:Y:S05]  /*01e0*/  EXIT ;  /* 0x000000000000794d */ /* 0x000fea0003800000 */
.L_x_1:
[----:B------:R-:W-:-:S00]  /*01f0*/  BRA `(.L_x_1) ;  /* 0xfffffffc00fc7947 */ /* 0x000fc0000383ffff */
[----:B------:R-:W-:-:S00]  /*0200*/  NOP ;  /* 0x0000000000007918 */ /* 0x000fc00000000000 */
[----:B------:R-:W-:-:S00]  /*0210*/  NOP ;  /* 0x0000000000007918 */ /* 0x000fc00000000000 */
[----:B------:R-:W-:-:S00]  /*0220*/  NOP ;  /* 0x0000000000007918 */ /* 0x000fc00000000000 */
[----:B------:R-:W-:-:S00]  /*0230*/  NOP ;  /* 0x0000000000007918 */ /* 0x000fc00000000000 */
[----:B------:R-:W-:-:S00]  /*0240*/  NOP ;  /* 0x0000000000007918 */ /* 0x000fc00000000000 */
[----:B------:R-:W-:-:S00]  /*0250*/  NOP ;  /* 0x0000000000007918 */ /* 0x000fc00000000000 */
[----:B------:R-:W-:-:S00]  /*0260*/  NOP ;  /* 0x0000000000007918 */ /* 0x000fc00000000000 */
[----:B------:R-:W-:-:S00]  /*0270*/  NOP ;  /* 0x0000000000007918 */ /* 0x000fc00000000000 */
.L_x_2:


//--------------------- .nv.global.init           --------------------------
	.section	.nv.global.init,"aw",@progbits
.nv.global.init:
	.type		$str,@object
	.size		$str,(.L_0 - $str)
$str:
        /*0000*/ 	.byte	0x45, 0x6c, 0x65, 0x6d, 0x65, 0x6e, 0x74, 0x20, 0x61, 0x74, 0x20, 0x69, 0x6e, 0x64, 0x65, 0x78
        /*0010*/ 	.byte	0x20, 0x25, 0x64, 0x3a, 0x20, 0x25, 0x2e, 0x37, 0x66, 0x0a, 0x00
.L_0:


//--------------------- .nv.shared.reserved.0     --------------------------
	.section	.nv.shared.reserved.0,"aw",@nobits
	.weak		__nv_reservedSMEM_offset_0_alias
	.size		__nv_reservedSMEM_offset_0_alias, 0, 64
	.other		__nv_reservedSMEM_offset_0_alias,@"STO_CUDA_RESERVED_SHARED STV_DEFAULT"
__nv_reservedSMEM_offset_0_alias:
	.zero		0
	.zero		64


//--------------------- .nv.constant0._Z13printElementsPdi --------------------------
	.section	.nv.constant0._Z13printElementsPdi,"a",@progbits
	.sectionflags	@""
	.align	4
.nv.constant0._Z13printElementsPdi:
	.zero		908


//--------------------- SYMBOLS --------------------------

	.type		.nv.reservedSmem.offset0,@object
	.size		.nv.reservedSmem.offset0,0x4
	.type		vprintf,@function
